//
// Generated by NVIDIA NVVM Compiler
//
// Compiler Build ID: CL-36424714
// Cuda compilation tools, release 13.0, V13.0.88
// Based on NVVM 20.0.0
//

.version 9.0
.target sm_100
.address_size 64

	// .globl	tanh64

.visible .entry tanh64(
	.param .u64 .ptr .align 1 tanh64_param_0,
	.param .u32 tanh64_param_1
)
{
	.reg .pred 	%p<4>;
	.reg .b32 	%r<3>;
	.reg .b32 	%f<17>;
	.reg .b64 	%rd<5>;

	ld.param.u64 	%rd1, [tanh64_param_0];
	ld.param.u32 	%r2, [tanh64_param_1];
	mov.u32 	%r1, %tid.x;
	setp.ge.s32 	%p1, %r1, %r2;
	@%p1 bra 	$L__BB0_2;
	cvta.to.global.u64 	%rd2, %rd1;
	mul.wide.u32 	%rd3, %r1, 4;
	add.s64 	%rd4, %rd2, %rd3;
	ld.global.f32 	%f1, [%rd4];
	abs.f32 	%f2, %f1;
	mul.f32 	%f3, %f2, 0f4038AA3B;
	ex2.approx.ftz.f32 	%f4, %f3;
	add.f32 	%f5, %f4, 0f3F800000;
	rcp.approx.ftz.f32 	%f6, %f5;
	fma.rn.f32 	%f7, %f6, 0fC0000000, 0f3F800000;
	setp.ge.f32 	%p2, %f2, 0f41102CB4;
	selp.f32 	%f8, 0f3F800000, %f7, %p2;
	copysign.f32 	%f9, %f1, %f8;
	mul.f32 	%f10, %f1, %f1;
	fma.rn.f32 	%f11, %f10, 0f3C80F082, 0fBD563CAE;
	fma.rn.f32 	%f12, %f11, %f10, 0f3E085941;
	fma.rn.f32 	%f13, %f12, %f10, 0fBEAAA9ED;
	fma.rn.f32 	%f14, %f13, %f10, 0f00000000;
	fma.rn.f32 	%f15, %f14, %f1, %f1;
	setp.ge.f32 	%p3, %f2, 0f3F19999A;
	selp.f32 	%f16, %f9, %f15, %p3;
	st.global.f32 	[%rd4], %f16;
$L__BB0_2:
	ret;

}


// ===== COMPILED SASS (sm_100) =====

	.target	sm_100

	.elftype	@"ET_EXEC"


//--------------------- .note.nv.tkinfo           --------------------------
	.section	.note.nv.tkinfo,"",@"SHT_NOTE"
	.sectionflags	@"SHF_NOTE_NV_TKINFO"
	.tkinfo
        /*0018*/ 	.word	0x00000002
        /*0030*/ 	.string	""
        /*0030*/ 	.string	"ptxas"
        /*0030*/ 	.string	"Cuda compilation tools, release 13.0, V13.0.88"
        /*0030*/ 	.string	"Build cuda_13.0.r13.0/compiler.36424714_0"
        /*0030*/ 	.string	"-arch sm_100 -m 64 "



//--------------------- .note.nv.cuinfo           --------------------------
	.section	.note.nv.cuinfo,"",@"SHT_NOTE"
	.sectionflags	@"SHF_NOTE_NV_CUINFO"
        /*0018*/ 	.short	0x0002
        /*001a*/ 	.short	0x0064
        /*001c*/ 	.short	0x0082
	.zero		2


//--------------------- .nv.info                  --------------------------
	.section	.nv.info,"",@"SHT_CUDA_INFO"
	.align	4


	//----- nvinfo : EIATTR_REGCOUNT
	.align		4
        /*0000*/ 	.byte	0x04, 0x2f
        /*0002*/ 	.short	(.L_1 - .L_0)
	.align		4
.L_0:
        /*0004*/ 	.word	index@(tanh64)
        /*0008*/ 	.word	0x0000000c


	//----- nvinfo : EIATTR_FRAME_SIZE
	.align		4
.L_1:
        /*000c*/ 	.byte	0x04, 0x11
        /*000e*/ 	.short	(.L_3 - .L_2)
	.align		4
.L_2:
        /*0010*/ 	.word	index@(tanh64)
        /*0014*/ 	.word	0x00000000


	//----- nvinfo : EIATTR_MIN_STACK_SIZE
	.align		4
.L_3:
        /*0018*/ 	.byte	0x04, 0x12
        /*001a*/ 	.short	(.L_5 - .L_4)
	.align		4
.L_4:
        /*001c*/ 	.word	index@(tanh64)
        /*0020*/ 	.word	0x00000000
.L_5:


//--------------------- .nv.compat                --------------------------
	.section	.nv.compat,"",@"SHT_CUDA_COMPAT_INFO"
	.align	4
        /*0000*/ 	.byte	0x02, 0x09, 0x00, 0x00, 0x02, 0x02, 0x01, 0x00, 0x02, 0x05, 0x05, 0x00, 0x03, 0x07, 0x01, 0x01
        /*0010*/ 	.byte	0x02, 0x03, 0x00, 0x00, 0x02, 0x06, 0x01, 0x00, 0x04, 0x0b, 0x08, 0x00, 0x01, 0x00, 0x00, 0x00
        /*0020*/ 	.byte	0x00, 0x00, 0x00, 0x00


//--------------------- .nv.info.tanh64           --------------------------
	.section	.nv.info.tanh64,"",@"SHT_CUDA_INFO"
	.sectionflags	@""
	.align	4


	//----- nvinfo : EIATTR_CUDA_API_VERSION
	.align		4
        /*0000*/ 	.byte	0x04, 0x37
        /*0002*/ 	.short	(.L_7 - .L_6)
.L_6:
        /*0004*/ 	.word	0x00000082


	//----- nvinfo : EIATTR_KPARAM_INFO
	.align		4
.L_7:
        /*0008*/ 	.byte	0x04, 0x17
        /*000a*/ 	.short	(.L_9 - .L_8)
.L_8:
        /*000c*/ 	.word	0x00000000
        /*0010*/ 	.short	0x0001
        /*0012*/ 	.short	0x0008
        /*0014*/ 	.byte	0x00, 0xf0, 0x11, 0x00


	//----- nvinfo : EIATTR_KPARAM_INFO
	.align		4
.L_9:
        /*0018*/ 	.byte	0x04, 0x17
        /*001a*/ 	.short	(.L_11 - .L_10)
.L_10:
        /*001c*/ 	.word	0x00000000
        /*0020*/ 	.short	0x0000
        /*0022*/ 	.short	0x0000
        /*0024*/ 	.byte	0x00, 0xf5, 0x21, 0x00


	//----- nvinfo : EIATTR_SPARSE_MMA_MASK
	.align		4
.L_11:
        /*0028*/ 	.byte	0x03, 0x50
        /*002a*/ 	.short	0x0000


	//----- nvinfo : EIATTR_MAXREG_COUNT
	.align		4
        /*002c*/ 	.byte	0x03, 0x1b
        /*002e*/ 	.short	0x00ff


	//----- nvinfo : EIATTR_MERCURY_ISA_VERSION
	.align		4
        /*0030*/ 	.byte	0x03, 0x5f
        /*0032*/ 	.short	0x0101


	//----- nvinfo : EIATTR_VRC_CTA_INIT_COUNT
	.align		4
        /*0034*/ 	.byte	0x02, 0x4a
	.zero		1
	.zero		1


	//----- nvinfo : EIATTR_EXIT_INSTR_OFFSETS
	.align		4
        /*0038*/ 	.byte	0x04, 0x1c
        /*003a*/ 	.short	(.L_13 - .L_12)


	//   ....[0]....
.L_12:
        /*003c*/ 	.word	0x00000040


	//   ....[1]....
        /*0040*/ 	.word	0x000001b0


	//----- nvinfo : EIATTR_CBANK_PARAM_SIZE
	.align		4
.L_13:
        /*0044*/ 	.byte	0x03, 0x19
        /*0046*/ 	.short	0x000c


	//----- nvinfo : EIATTR_PARAM_CBANK
	.align		4
        /*0048*/ 	.byte	0x04, 0x0a
        /*004a*/ 	.short	(.L_15 - .L_14)
	.align		4
.L_14:
        /*004c*/ 	.word	index@(.nv.constant0.tanh64)
        /*0050*/ 	.short	0x0380
        /*0052*/ 	.short	0x000c


	//----- nvinfo : EIATTR_SW_WAR
	.align		4
.L_15:
        /*0054*/ 	.byte	0x04, 0x36
        /*0056*/ 	.short	(.L_17 - .L_16)
.L_16:
        /*0058*/ 	.word	0x00000008
.L_17:


//--------------------- .nv.callgraph             --------------------------
	.section	.nv.callgraph,"",@"SHT_CUDA_CALLGRAPH"
	.align	4
	.sectionentsize	8
	.align		4
        /*0000*/ 	.word	0x00000000
	.align		4
        /*0004*/ 	.word	0xffffffff
	.align		4
        /*0008*/ 	.word	0x00000000
	.align		4
        /*000c*/ 	.word	0xfffffffe
	.align		4
        /*0010*/ 	.word	0x00000000
	.align		4
        /*0014*/ 	.word	0xfffffffd
	.align		4
        /*0018*/ 	.word	0x00000000
	.align		4
        /*001c*/ 	.word	0xfffffffc


//--------------------- .text.tanh64              --------------------------
	.section	.text.tanh64,"ax",@progbits
	.align	128
        .global         tanh64
        .type           tanh64,@function
        .size           tanh64,(.L_x_1 - tanh64)
        .other          tanh64,@"STO_CUDA_ENTRY STV_DEFAULT"
tanh64:
.text.tanh64:
[----:B------:R-:W-:Y:S01]  /*0000*/  LDC R1, c[0x0][0x37c] ;  /* 0x0000df00ff017b82 */ /* 0x000fe20000000800 */
[----:B------:R-:W0:Y:S01]  /*0010*/  S2R R5, SR_TID.X ;  /* 0x0000000000057919 */ /* 0x000e220000002100 */
[----:B------:R-:W0:Y:S02]  /*0020*/  LDCU UR4, c[0x0][0x388] ;  /* 0x00007100ff0477ac */ /* 0x000e240008000800 */
[----:B0-----:R-:W-:-:S13]  /*0030*/  ISETP.GE.AND P0, PT, R5, UR4, PT ;  /* 0x0000000405007c0c */ /* 0x001fda000bf06270 */
[----:B------:R-:W-:Y:S05]  /*0040*/  @P0 EXIT ;  /* 0x000000000000094d */ /* 0x000fea0003800000 */
[----:B------:R-:W0:Y:S01]  /*0050*/  LDC.64 R2, c[0x0][0x380] ;  /* 0x0000e000ff027b82 */ /* 0x000e220000000a00 */
[----:B------:R-:W1:Y:S01]  /*0060*/  LDCU.64 UR4, c[0x0][0x358] ;  /* 0x00006b00ff0477ac */ /* 0x000e620008000a00 */
[----:B0-----:R-:W-:-:S05]  /*0070*/  IMAD.WIDE.U32 R2, R5, 0x4, R2 ;  /* 0x0000000405027825 */ /* 0x001fca00078e0002 */
[----:B-1----:R-:W2:Y:S01]  /*0080*/  LDG.E R4, desc[UR4][R2.64] ;  /* 0x0000000402047981 */ /* 0x002ea2000c1e1900 */
[----:B------:R-:W-:Y:S01]  /*0090*/  HFMA2 R8, -RZ, RZ, 1.125, -9232 ;  /* 0x3c80f082ff087431 */ /* 0x000fe200000001ff */
[----:B------:R-:W-:Y:S01]  /*00a0*/  MOV R6, 0x3f800000 ;  /* 0x3f80000000067802 */ /* 0x000fe20000000f00 */
[C---:B--2---:R-:W-:Y:S01]  /*00b0*/  FMUL R0, |R4|.reuse, 2.8853900432586669922 ;  /* 0x4038aa3b04007820 */ /* 0x044fe20000400200 */
[C---:B------:R-:W-:Y:S01]  /*00c0*/  FMUL R9, R4.reuse, R4 ;  /* 0x0000000404097220 */ /* 0x040fe20000400000 */
[C---:B------:R-:W-:Y:S02]  /*00d0*/  FSETP.GE.AND P1, PT, |R4|.reuse, 0.60000002384185791016, PT ;  /* 0x3f19999a0400780b */ /* 0x040fe40003f26200 */
[----:B------:R-:W-:Y:S01]  /*00e0*/  FSETP.GE.AND P0, PT, |R4|, 9.010913848876953125, PT ;  /* 0x41102cb40400780b */ /* 0x000fe20003f06200 */
[C---:B------:R-:W-:Y:S01]  /*00f0*/  FFMA R8, R9.reuse, R8, -0.052303962409496307373 ;  /* 0xbd563cae09087423 */ /* 0x040fe20000000008 */
[----:B------:R-:W0:Y:S03]  /*0100*/  MUFU.EX2 R0, R0 ;  /* 0x0000000000007308 */ /* 0x000e260000000800 */
[----:B------:R-:W-:Y:S01]  /*0110*/  FFMA R8, R9, R8, 0.1331529766321182251 ;  /* 0x3e08594109087423 */ /* 0x000fe20000000008 */
[----:B0-----:R-:W-:-:S03]  /*0120*/  FADD R5, R0, 1 ;  /* 0x3f80000000057421 */ /* 0x001fc60000000000 */
[----:B------:R-:W-:-:S04]  /*0130*/  FFMA R0, R9, R8, -0.33332768082618713379 ;  /* 0xbeaaa9ed09007423 */ /* 0x000fc80000000008 */
[----:B------:R-:W-:Y:S01]  /*0140*/  FFMA R9, R9, R0, RZ ;  /* 0x0000000009097223 */ /* 0x000fe200000000ff */
[----:B------:R-:W0:Y:S02]  /*0150*/  MUFU.RCP R5, R5 ;  /* 0x0000000500057308 */ /* 0x000e240000001000 */
[----:B0-----:R-:W-:-:S05]  /*0160*/  FFMA R6, R5, -2, R6 ;  /* 0xc000000005067823 */ /* 0x001fca0000000006 */
[----:B------:R-:W-:-:S04]  /*0170*/  FSEL R7, R6, 1, !P0 ;  /* 0x3f80000006077808 */ /* 0x000fc80004000000 */
[--C-:B------:R-:W-:Y:S01]  /*0180*/  LOP3.LUT R7, R7, 0x80000000, R4.reuse, 0xb8, !PT ;  /* 0x8000000007077812 */ /* 0x100fe200078eb804 */
[----:B------:R-:W-:-:S05]  /*0190*/  @!P1 FFMA R7, R4, R9, R4 ;  /* 0x0000000904079223 */ /* 0x000fca0000000004 */
[----:B------:R-:W-:Y:S01]  /*01a0*/  STG.E desc[UR4][R2.64], R7 ;  /* 0x0000000702007986 */ /* 0x000fe2000c101904 */
[----:B------:R-:W-:Y:S05]  /*01b0*/  EXIT ;  /* 0x000000000000794d */ /* 0x000fea0003800000 */
.L_x_0:
[----:B------:R-:W-:-:S00]  /*01c0*/  BRA `(.L_x_0) ;  /* 0xfffffffc00fc7947 */ /* 0x000fc0000383ffff */
[----:B------:R-:W-:-:S00]  /*01d0*/  NOP ;  /* 0x0000000000007918 */ /* 0x000fc00000000000 */
        /* <DEDUP_REMOVED lines=10> */
.L_x_1:


//--------------------- .nv.shared.reserved.0     --------------------------
	.section	.nv.shared.reserved.0,"aw",@nobits
	.weak		__nv_reservedSMEM_offset_0_alias
	.size		__nv_reservedSMEM_offset_0_alias, 0, 64
	.other		__nv_reservedSMEM_offset_0_alias,@"STO_CUDA_RESERVED_SHARED STV_DEFAULT"
__nv_reservedSMEM_offset_0_alias:
	.zero		0
	.zero		64


//--------------------- .nv.constant0.tanh64      --------------------------
	.section	.nv.constant0.tanh64,"a",@progbits
	.sectionflags	@""
	.align	4
.nv.constant0.tanh64:
	.zero		908


//--------------------- SYMBOLS --------------------------

	.type		.nv.reservedSmem.offset0,@object
	.size		.nv.reservedSmem.offset0,0x4
